//
// Generated by NVIDIA NVVM Compiler
//
// Compiler Build ID: CL-36424714
// Cuda compilation tools, release 13.0, V13.0.88
// Based on NVVM 20.0.0
//

.version 9.0
.target sm_100
.address_size 64

	// .globl	_Z16unaligned_kernelv
.global .align 4 .u32 x;

.visible .entry _Z16unaligned_kernelv()
{
	.reg .b32 	%r<2>;

	mov.b32 	%r1, 42;
	st.global.u32 	[x+1], %r1;
	ret;

}
	// .globl	_Z20out_of_bounds_kernelv
.visible .entry _Z20out_of_bounds_kernelv()
{
	.reg .b32 	%r<2>;
	.reg .b64 	%rd<2>;

	mov.b64 	%rd1, 2271560480;
	mov.b32 	%r1, 42;
	st.u32 	[%rd1], %r1;
	ret;

}


// ===== COMPILED SASS (sm_100) =====

	.target	sm_100

	.elftype	@"ET_EXEC"


//--------------------- .note.nv.tkinfo           --------------------------
	.section	.note.nv.tkinfo,"",@"SHT_NOTE"
	.sectionflags	@"SHF_NOTE_NV_TKINFO"
	.tkinfo
        /*0018*/ 	.word	0x00000002
        /*0030*/ 	.string	""
        /*0030*/ 	.string	"ptxas"
        /*0030*/ 	.string	"Cuda compilation tools, release 13.0, V13.0.88"
        /*0030*/ 	.string	"Build cuda_13.0.r13.0/compiler.36424714_0"
        /*0030*/ 	.string	"-arch sm_100 -m 64 "



//--------------------- .note.nv.cuinfo           --------------------------
	.section	.note.nv.cuinfo,"",@"SHT_NOTE"
	.sectionflags	@"SHF_NOTE_NV_CUINFO"
        /*0018*/ 	.short	0x0002
        /*001a*/ 	.short	0x0064
        /*001c*/ 	.short	0x0082
	.zero		2


//--------------------- .nv.info                  --------------------------
	.section	.nv.info,"",@"SHT_CUDA_INFO"
	.align	4


	//----- nvinfo : EIATTR_REGCOUNT
	.align		4
        /*0000*/ 	.byte	0x04, 0x2f
        /*0002*/ 	.short	(.L_2 - .L_1)
	.align		4
.L_1:
        /*0004*/ 	.word	index@(_Z16unaligned_kernelv)
        /*0008*/ 	.word	0x00000008


	//----- nvinfo : EIATTR_FRAME_SIZE
	.align		4
.L_2:
        /*000c*/ 	.byte	0x04, 0x11
        /*000e*/ 	.short	(.L_4 - .L_3)
	.align		4
.L_3:
        /*0010*/ 	.word	index@(_Z16unaligned_kernelv)
        /*0014*/ 	.word	0x00000000


	//----- nvinfo : EIATTR_REGCOUNT
	.align		4
.L_4:
        /*0018*/ 	.byte	0x04, 0x2f
        /*001a*/ 	.short	(.L_6 - .L_5)
	.align		4
.L_5:
        /*001c*/ 	.word	index@(_Z20out_of_bounds_kernelv)
        /*0020*/ 	.word	0x00000008


	//----- nvinfo : EIATTR_FRAME_SIZE
	.align		4
.L_6:
        /*0024*/ 	.byte	0x04, 0x11
        /*0026*/ 	.short	(.L_8 - .L_7)
	.align		4
.L_7:
        /*0028*/ 	.word	index@(_Z20out_of_bounds_kernelv)
        /*002c*/ 	.word	0x00000000


	//----- nvinfo : EIATTR_MIN_STACK_SIZE
	.align		4
.L_8:
        /*0030*/ 	.byte	0x04, 0x12
        /*0032*/ 	.short	(.L_10 - .L_9)
	.align		4
.L_9:
        /*0034*/ 	.word	index@(_Z20out_of_bounds_kernelv)
        /*0038*/ 	.word	0x00000000


	//----- nvinfo : EIATTR_MIN_STACK_SIZE
	.align		4
.L_10:
        /*003c*/ 	.byte	0x04, 0x12
        /*003e*/ 	.short	(.L_12 - .L_11)
	.align		4
.L_11:
        /*0040*/ 	.word	index@(_Z16unaligned_kernelv)
        /*0044*/ 	.word	0x00000000
.L_12:


//--------------------- .nv.compat                --------------------------
	.section	.nv.compat,"",@"SHT_CUDA_COMPAT_INFO"
	.align	4
        /*0000*/ 	.byte	0x02, 0x09, 0x00, 0x00, 0x02, 0x02, 0x01, 0x00, 0x02, 0x05, 0x05, 0x00, 0x03, 0x07, 0x01, 0x01
        /*0010*/ 	.byte	0x02, 0x03, 0x00, 0x00, 0x02, 0x06, 0x01, 0x00, 0x04, 0x0b, 0x08, 0x00, 0x09, 0x00, 0x00, 0x00
        /*0020*/ 	.byte	0x00, 0x00, 0x00, 0x00


//--------------------- .nv.info._Z20out_of_bounds_kernelv --------------------------
	.section	.nv.info._Z20out_of_bounds_kernelv,"",@"SHT_CUDA_INFO"
	.sectionflags	@""
	.align	4


	//----- nvinfo : EIATTR_CUDA_API_VERSION
	.align		4
        /*0000*/ 	.byte	0x04, 0x37
        /*0002*/ 	.short	(.L_14 - .L_13)
.L_13:
        /*0004*/ 	.word	0x00000082


	//----- nvinfo : EIATTR_SPARSE_MMA_MASK
	.align		4
.L_14:
        /*0008*/ 	.byte	0x03, 0x50
        /*000a*/ 	.short	0x0000


	//----- nvinfo : EIATTR_MAXREG_COUNT
	.align		4
        /*000c*/ 	.byte	0x03, 0x1b
        /*000e*/ 	.short	0x00ff


	//----- nvinfo : EIATTR_MERCURY_ISA_VERSION
	.align		4
        /*0010*/ 	.byte	0x03, 0x5f
        /*0012*/ 	.short	0x0101


	//----- nvinfo : EIATTR_VRC_CTA_INIT_COUNT
	.align		4
        /*0014*/ 	.byte	0x02, 0x4a
	.zero		1
	.zero		1


	//----- nvinfo : EIATTR_EXIT_INSTR_OFFSETS
	.align		4
        /*0018*/ 	.byte	0x04, 0x1c
        /*001a*/ 	.short	(.L_16 - .L_15)


	//   ....[0]....
.L_15:
        /*001c*/ 	.word	0x000000a0


	//----- nvinfo : EIATTR_SW_WAR
	.align		4
.L_16:
        /*0020*/ 	.byte	0x04, 0x36
        /*0022*/ 	.short	(.L_18 - .L_17)
.L_17:
        /*0024*/ 	.word	0x00000008
.L_18:


//--------------------- .nv.info._Z16unaligned_kernelv --------------------------
	.section	.nv.info._Z16unaligned_kernelv,"",@"SHT_CUDA_INFO"
	.sectionflags	@""
	.align	4


	//----- nvinfo : EIATTR_CUDA_API_VERSION
	.align		4
        /*0000*/ 	.byte	0x04, 0x37
        /*0002*/ 	.short	(.L_20 - .L_19)
.L_19:
        /*0004*/ 	.word	0x00000082


	//----- nvinfo : EIATTR_SPARSE_MMA_MASK
	.align		4
.L_20:
        /*0008*/ 	.byte	0x03, 0x50
        /*000a*/ 	.short	0x0000


	//----- nvinfo : EIATTR_MAXREG_COUNT
	.align		4
        /*000c*/ 	.byte	0x03, 0x1b
        /*000e*/ 	.short	0x00ff


	//----- nvinfo : EIATTR_MERCURY_ISA_VERSION
	.align		4
        /*0010*/ 	.byte	0x03, 0x5f
        /*0012*/ 	.short	0x0101


	//----- nvinfo : EIATTR_VRC_CTA_INIT_COUNT
	.align		4
        /*0014*/ 	.byte	0x02, 0x4a
	.zero		1
	.zero		1


	//----- nvinfo : EIATTR_EXIT_INSTR_OFFSETS
	.align		4
        /*0018*/ 	.byte	0x04, 0x1c
        /*001a*/ 	.short	(.L_22 - .L_21)


	//   ....[0]....
.L_21:
        /*001c*/ 	.word	0x00000050


	//----- nvinfo : EIATTR_SW_WAR
	.align		4
.L_22:
        /*0020*/ 	.byte	0x04, 0x36
        /*0022*/ 	.short	(.L_24 - .L_23)
.L_23:
        /*0024*/ 	.word	0x00000008
.L_24:


//--------------------- .nv.callgraph             --------------------------
	.section	.nv.callgraph,"",@"SHT_CUDA_CALLGRAPH"
	.align	4
	.sectionentsize	8
	.align		4
        /*0000*/ 	.word	0x00000000
	.align		4
        /*0004*/ 	.word	0xffffffff
	.align		4
        /*0008*/ 	.word	0x00000000
	.align		4
        /*000c*/ 	.word	0xfffffffe
	.align		4
        /*0010*/ 	.word	0x00000000
	.align		4
        /*0014*/ 	.word	0xfffffffd
	.align		4
        /*0018*/ 	.word	0x00000000
	.align		4
        /*001c*/ 	.word	0xfffffffc


//--------------------- .nv.constant4             --------------------------
	.section	.nv.constant4,"a",@progbits
	.align	8
	.align		8
.nv.constant4:
        /*0000*/ 	.dword	x


//--------------------- .text._Z20out_of_bounds_kernelv --------------------------
	.section	.text._Z20out_of_bounds_kernelv,"ax",@progbits
	.align	128
        .global         _Z20out_of_bounds_kernelv
        .type           _Z20out_of_bounds_kernelv,@function
        .size           _Z20out_of_bounds_kernelv,(.L_x_2 - _Z20out_of_bounds_kernelv)
        .other          _Z20out_of_bounds_kernelv,@"STO_CUDA_ENTRY STV_DEFAULT"
_Z20out_of_bounds_kernelv:
.text._Z20out_of_bounds_kernelv:
[----:B------:R-:W-:Y:S01]  /*0000*/  LDC R1, c[0x0][0x37c] ;  /* 0x0000df00ff017b82 */ /* 0x000fe20000000800 */
[----:B------:R-:W0:Y:S01]  /*0010*/  LDCU.64 UR6, c[0x0][0x358] ;  /* 0x00006b00ff0677ac */ /* 0x000e220008000a00 */
[----:B------:R-:W-:Y:S01]  /*0020*/  HFMA2 R5, -RZ, RZ, 0, 2.50339508056640625e-06 ;  /* 0x0000002aff057431 */ /* 0x000fe200000001ff */
[----:B------:R-:W-:Y:S02]  /*0030*/  UMOV UR4, 0x80000000 ;  /* 0x8000000000047882 */ /* 0x000fe40000000000 */
[----:B------:R-:W-:-:S03]  /*0040*/  UIADD3 UR5, UP0, UPT, UR4, 0x7000000, URZ ;  /* 0x0700000004057890 */ /* 0x000fc6000ff1e0ff */
[----:B------:R-:W-:Y:S02]  /*0050*/  UMOV UR4, URZ ;  /* 0x000000ff00047c82 */ /* 0x000fe40008000000 */
[----:B------:R-:W-:Y:S01]  /*0060*/  UIADD3.X UR4, UPT, UPT, URZ, UR4, URZ, UP0, !UPT ;  /* 0x00000004ff047290 */ /* 0x000fe200087fe4ff */
[----:B------:R-:W-:-:S05]  /*0070*/  MOV R2, UR5 ;  /* 0x0000000500027c02 */ /* 0x000fca0008000f00 */
[----:B------:R-:W-:-:S05]  /*0080*/  MOV R3, UR4 ;  /* 0x0000000400037c02 */ /* 0x000fca0008000f00 */
[----:B0-----:R-:W-:Y:S01]  /*0090*/  ST.E desc[UR6][R2.64+0x654320], R5 ;  /* 0x6543200502007985 */ /* 0x001fe2000c101906 */
[----:B------:R-:W-:Y:S05]  /*00a0*/  EXIT ;  /* 0x000000000000794d */ /* 0x000fea0003800000 */
.L_x_0:
[----:B------:R-:W-:-:S00]  /*00b0*/  BRA `(.L_x_0) ;  /* 0xfffffffc00fc7947 */ /* 0x000fc0000383ffff */
[----:B------:R-:W-:-:S00]  /*00c0*/  NOP ;  /* 0x0000000000007918 */ /* 0x000fc00000000000 */
        /* <DEDUP_REMOVED lines=11> */
.L_x_2:


//--------------------- .text._Z16unaligned_kernelv --------------------------
	.section	.text._Z16unaligned_kernelv,"ax",@progbits
	.align	128
        .global         _Z16unaligned_kernelv
        .type           _Z16unaligned_kernelv,@function
        .size           _Z16unaligned_kernelv,(.L_x_3 - _Z16unaligned_kernelv)
        .other          _Z16unaligned_kernelv,@"STO_CUDA_ENTRY STV_DEFAULT"
_Z16unaligned_kernelv:
.text._Z16unaligned_kernelv:
[----:B------:R-:W-:Y:S08]  /*0000*/  LDC R1, c[0x0][0x37c] ;  /* 0x0000df00ff017b82 */ /* 0x000ff00000000800 */
[----:B------:R-:W0:Y:S01]  /*0010*/  LDC.64 R2, c[0x4][RZ] ;  /* 0x01000000ff027b82 */ /* 0x000e220000000a00 */
[----:B------:R-:W0:Y:S01]  /*0020*/  LDCU.64 UR4, c[0x0][0x358] ;  /* 0x00006b00ff0477ac */ /* 0x000e220008000a00 */
[----:B------:R-:W-:-:S05]  /*0030*/  HFMA2 R5, -RZ, RZ, 0, 2.50339508056640625e-06 ;  /* 0x0000002aff057431 */ /* 0x000fca00000001ff */
[----:B0-----:R-:W-:Y:S01]  /*0040*/  STG.E desc[UR4][R2.64+0x1], R5 ;  /* 0x0000010502007986 */ /* 0x001fe2000c101904 */
[----:B------:R-:W-:Y:S05]  /*0050*/  EXIT ;  /* 0x000000000000794d */ /* 0x000fea0003800000 */
.L_x_1:
        /* <DEDUP_REMOVED lines=10> */
.L_x_3:


//--------------------- .nv.shared.reserved.0     --------------------------
	.section	.nv.shared.reserved.0,"aw",@nobits
	.weak		__nv_reservedSMEM_offset_0_alias
	.size		__nv_reservedSMEM_offset_0_alias, 0, 64
	.other		__nv_reservedSMEM_offset_0_alias,@"STO_CUDA_RESERVED_SHARED STV_DEFAULT"
__nv_reservedSMEM_offset_0_alias:
	.zero		0
	.zero		64


//--------------------- .nv.global                --------------------------
	.section	.nv.global,"aw",@nobits
	.align	4
.nv.global:
	.type		x,@object
	.size		x,(.L_0 - x)
x:
	.zero		4
.L_0:


//--------------------- .nv.constant0._Z20out_of_bounds_kernelv --------------------------
	.section	.nv.constant0._Z20out_of_bounds_kernelv,"a",@progbits
	.sectionflags	@""
	.align	4
.nv.constant0._Z20out_of_bounds_kernelv:
	.zero		896


//--------------------- .nv.constant0._Z16unaligned_kernelv --------------------------
	.section	.nv.constant0._Z16unaligned_kernelv,"a",@progbits
	.sectionflags	@""
	.align	4
.nv.constant0._Z16unaligned_kernelv:
	.zero		896


//--------------------- SYMBOLS --------------------------

	.type		.nv.reservedSmem.offset0,@object
	.size		.nv.reservedSmem.offset0,0x4
